	.headerflags	@"EF_CUDA_TEXMODE_UNIFIED EF_CUDA_64BIT_ADDRESS EF_CUDA_ACCELERATORS EF_CUDA_SM90 EF_CUDA_VIRTUAL_SM(EF_CUDA_SM90)"
	.elftype	@"ET_EXEC"


//--------------------- .nv.info                  --------------------------
	.section	.nv.info,"",@"SHT_CUDA_INFO"
	.align	4


	//----- nvinfo : EIATTR_REGCOUNT
	.align		4
        /*0000*/ 	.byte	0x04, 0x2f
        /*0002*/ 	.short	(.L_1 - .L_0)
	.align		4
.L_0:
        /*0004*/ 	.word	index@(triton_poi_fused_view_3)
        /*0008*/ 	.word	0x0000000a


	//----- nvinfo : EIATTR_MIN_STACK_SIZE
	.align		4
.L_1:
        /*000c*/ 	.byte	0x04, 0x12
        /*000e*/ 	.short	(.L_3 - .L_2)
	.align		4
.L_2:
        /*0010*/ 	.word	index@(triton_poi_fused_view_3)
        /*0014*/ 	.word	0x00000000


	//----- nvinfo : EIATTR_FRAME_SIZE
	.align		4
.L_3:
        /*0018*/ 	.byte	0x04, 0x11
        /*001a*/ 	.short	(.L_5 - .L_4)
	.align		4
.L_4:
        /*001c*/ 	.word	index@(triton_poi_fused_view_3)
        /*0020*/ 	.word	0x00000000


	//----- nvinfo : EIATTR_MIN_STACK_SIZE
	.align		4
.L_5:
        /*0024*/ 	.byte	0x04, 0x12
        /*0026*/ 	.short	(.L_7 - .L_6)
	.align		4
.L_6:
        /*0028*/ 	.word	index@(triton_poi_fused_view_3)
        /*002c*/ 	.word	0x00000000
.L_7:


//--------------------- .nv.info.triton_poi_fused_view_3 --------------------------
	.section	.nv.info.triton_poi_fused_view_3,"",@"SHT_CUDA_INFO"
	.sectionflags	@""
	.align	4


	//----- nvinfo : EIATTR_CUDA_API_VERSION
	.align		4
        /*0000*/ 	.byte	0x04, 0x37
        /*0002*/ 	.short	(.L_9 - .L_8)
.L_8:
        /*0004*/ 	.word	0x0000007c


	//----- nvinfo : EIATTR_KPARAM_INFO
	.align		4
.L_9:
        /*0008*/ 	.byte	0x04, 0x17
        /*000a*/ 	.short	(.L_11 - .L_10)
.L_10:
        /*000c*/ 	.word	0x00000000
        /*0010*/ 	.short	0x0002
        /*0012*/ 	.short	0x0010
        /*0014*/ 	.byte	0x00, 0xf0, 0x11, 0x00


	//----- nvinfo : EIATTR_KPARAM_INFO
	.align		4
.L_11:
        /*0018*/ 	.byte	0x04, 0x17
        /*001a*/ 	.short	(.L_13 - .L_12)
.L_12:
        /*001c*/ 	.word	0x00000000
        /*0020*/ 	.short	0x0001
        /*0022*/ 	.short	0x0008
        /*0024*/ 	.byte	0x00, 0xf4, 0x21, 0x00


	//----- nvinfo : EIATTR_KPARAM_INFO
	.align		4
.L_13:
        /*0028*/ 	.byte	0x04, 0x17
        /*002a*/ 	.short	(.L_15 - .L_14)
.L_14:
        /*002c*/ 	.word	0x00000000
        /*0030*/ 	.short	0x0000
        /*0032*/ 	.short	0x0000
        /*0034*/ 	.byte	0x00, 0xf4, 0x21, 0x00


	//----- nvinfo : EIATTR_SPARSE_MMA_MASK
	.align		4
.L_15:
        /*0038*/ 	.byte	0x03, 0x50
        /*003a*/ 	.short	0x0000


	//----- nvinfo : EIATTR_MAXREG_COUNT
	.align		4
        /*003c*/ 	.byte	0x03, 0x1b
        /*003e*/ 	.short	0x00ff


	//----- nvinfo : EIATTR_EXIT_INSTR_OFFSETS
	.align		4
        /*0040*/ 	.byte	0x04, 0x1c
        /*0042*/ 	.short	(.L_17 - .L_16)


	//   ....[0]....
.L_16:
        /*0044*/ 	.word	0x00000100


	//   ....[1]....
        /*0048*/ 	.word	0x00000120


	//----- nvinfo : EIATTR_REQNTID
	.align		4
.L_17:
        /*004c*/ 	.byte	0x04, 0x10
        /*004e*/ 	.short	(.L_19 - .L_18)
.L_18:
        /*0050*/ 	.word	0x00000080
        /*0054*/ 	.word	0x00000001
        /*0058*/ 	.word	0x00000001


	//----- nvinfo : EIATTR_CRS_STACK_SIZE
	.align		4
.L_19:
        /*005c*/ 	.byte	0x04, 0x1e
        /*005e*/ 	.short	(.L_21 - .L_20)
.L_20:
        /*0060*/ 	.word	0x00000000


	//----- nvinfo : EIATTR_CBANK_PARAM_SIZE
	.align		4
.L_21:
        /*0064*/ 	.byte	0x03, 0x19
        /*0066*/ 	.short	0x0014


	//----- nvinfo : EIATTR_PARAM_CBANK
	.align		4
        /*0068*/ 	.byte	0x04, 0x0a
        /*006a*/ 	.short	(.L_23 - .L_22)
	.align		4
.L_22:
        /*006c*/ 	.word	index@(.nv.constant0.triton_poi_fused_view_3)
        /*0070*/ 	.short	0x0210
        /*0072*/ 	.short	0x0014


	//----- nvinfo : EIATTR_SW_WAR
	.align		4
.L_23:
        /*0074*/ 	.byte	0x04, 0x36
        /*0076*/ 	.short	(.L_25 - .L_24)
.L_24:
        /*0078*/ 	.word	0x00000008
.L_25:


//--------------------- .nv.callgraph             --------------------------
	.section	.nv.callgraph,"",@"SHT_CUDA_CALLGRAPH"
	.align	4
	.sectionentsize	8
	.align		4
        /*0000*/ 	.word	0x00000000
	.align		4
        /*0004*/ 	.word	0xffffffff
	.align		4
        /*0008*/ 	.word	0x00000000
	.align		4
        /*000c*/ 	.word	0xfffffffe
	.align		4
        /*0010*/ 	.word	0x00000000
	.align		4
        /*0014*/ 	.word	0xfffffffd
	.align		4
        /*0018*/ 	.word	0x00000000
	.align		4
        /*001c*/ 	.word	0xfffffffc


//--------------------- .text.triton_poi_fused_view_3 --------------------------
	.section	.text.triton_poi_fused_view_3,"ax",@progbits
	.align	128
        .global         triton_poi_fused_view_3
        .type           triton_poi_fused_view_3,@function
        .size           triton_poi_fused_view_3,(.L_x_3 - triton_poi_fused_view_3)
        .other          triton_poi_fused_view_3,@"STO_CUDA_ENTRY STV_DEFAULT"
triton_poi_fused_view_3:
.text.triton_poi_fused_view_3:
[----:B------:R-:W0:Y:S02]  /*0000*/  LDC R1, c[0x0][0x28] ;  /* 0x00000a00ff017b82 */ /* 0x000e240000000800 */
[----:B------:R-:W1:Y:S01]  /*0010*/  S2R R0, SR_TID.X ;  /* 0x0000000000007919 */ /* 0x000e620000002100 */
[----:B------:R-:W2:Y:S01]  /*0020*/  LDC.64 R4, c[0x0][0x218] ;  /* 0x00008600ff047b82 */ /* 0x000ea20000000a00 */
[----:B------:R-:W-:Y:S01]  /*0030*/  ULDC.64 UR4, c[0x0][0x208] ;  /* 0x0000820000047ab9 */ /* 0x000fe20000000a00 */
[----:B------:R-:W-:Y:S01]  /*0040*/  BSSY B0, `(.L_x_0) ;  /* 0x000000b000007945 */ /* 0x000fe20003800000 */
[----:B------:R-:W3:Y:S01]  /*0050*/  S2R R7, SR_CTAID.X ;  /* 0x0000000000077919 */ /* 0x000ee20000002500 */
[----:B------:R-:W-:Y:S01]  /*0060*/  HFMA2.MMA R3, -RZ, RZ, 0, 0 ;  /* 0x00000000ff037435 */ /* 0x000fe200000001ff */
[----:B-1----:R-:W-:-:S04]  /*0070*/  LOP3.LUT R0, R0, 0x7f, RZ, 0xc0, !PT ;  /* 0x0000007f00007812 */ /* 0x002fc800078ec0ff */
[----:B---3--:R-:W-:-:S04]  /*0080*/  LEA R7, R7, R0, 0x7 ;  /* 0x0000000007077211 */ /* 0x008fc800078e38ff */
[C---:B------:R-:W-:Y:S01]  /*0090*/  ISETP.GE.AND P0, PT, R7.reuse, 0x4800, PT ;  /* 0x000048000700780c */ /* 0x040fe20003f06270 */
[----:B--2---:R-:W-:-:S12]  /*00a0*/  IMAD.WIDE R4, R7, 0x4, R4 ;  /* 0x0000000407047825 */ /* 0x004fd800078e0204 */
[----:B------:R-:W-:Y:S05]  /*00b0*/  @P0 BRA `(.L_x_1) ;  /* 0x00000000000c0947 */ /* 0x000fea0003800000 */
[----:B------:R-:W1:Y:S02]  /*00c0*/  LDC.64 R2, c[0x0][0x210] ;  /* 0x00008400ff027b82 */ /* 0x000e640000000a00 */
[----:B-1----:R-:W-:-:S06]  /*00d0*/  IMAD.WIDE R2, R7, 0x4, R2 ;  /* 0x0000000407027825 */ /* 0x002fcc00078e0202 */
[----:B------:R1:W5:Y:S02]  /*00e0*/  LDG.E R3, desc[UR4][R2.64] ;  /* 0x0000000402037981 */ /* 0x000364000c1e1900 */
.L_x_1:
[----:B------:R-:W-:Y:S05]  /*00f0*/  BSYNC B0 ;  /* 0x0000000000007941 */ /* 0x000fea0003800000 */
.L_x_0:
[----:B------:R-:W-:Y:S05]  /*0100*/  @P0 EXIT ;  /* 0x000000000000094d */ /* 0x000fea0003800000 */
[----:B-----5:R-:W-:Y:S01]  /*0110*/  STG.E desc[UR4][R4.64], R3 ;  /* 0x0000000304007986 */ /* 0x020fe2000c101904 */
[----:B------:R-:W-:Y:S05]  /*0120*/  EXIT ;  /* 0x000000000000794d */ /* 0x000fea0003800000 */
.L_x_2:
[----:B------:R-:W-:-:S00]  /*0130*/  BRA `(.L_x_2) ;  /* 0xfffffffc00fc7947 */ /* 0x000fc0000383ffff */
[----:B------:R-:W-:-:S00]  /*0140*/  NOP ;  /* 0x0000000000007918 */ /* 0x000fc00000000000 */
        /* <DEDUP_REMOVED lines=11> */
.L_x_3:


//--------------------- .nv.constant0.triton_poi_fused_view_3 --------------------------
	.section	.nv.constant0.triton_poi_fused_view_3,"a",@progbits
	.sectionflags	@""
	.align	4
.nv.constant0.triton_poi_fused_view_3:
	.zero		548
